	.headerflags	@"EF_CUDA_TEXMODE_UNIFIED EF_CUDA_64BIT_ADDRESS EF_CUDA_SM86 EF_CUDA_VIRTUAL_SM(EF_CUDA_SM86)"
	.elftype	@"ET_EXEC"


//--------------------- .nv.info                  --------------------------
	.section	.nv.info,"",@"SHT_CUDA_INFO"
	.align	4


	//----- nvinfo : EIATTR_REGCOUNT
	.align		4
        /*0000*/ 	.byte	0x04, 0x2f
        /*0002*/ 	.short	(.L_1 - .L_0)
	.align		4
.L_0:
        /*0004*/ 	.word	index@(_Z27l2Cache_latency_test_kernelPjS_PPvS1_)
        /*0008*/ 	.word	0x00000014


	//----- nvinfo : EIATTR_MAX_STACK_SIZE
	.align		4
.L_1:
        /*000c*/ 	.byte	0x04, 0x23
        /*000e*/ 	.short	(.L_3 - .L_2)
	.align		4
.L_2:
        /*0010*/ 	.word	index@(_Z27l2Cache_latency_test_kernelPjS_PPvS1_)
        /*0014*/ 	.word	0x00000000


	//----- nvinfo : EIATTR_MIN_STACK_SIZE
	.align		4
.L_3:
        /*0018*/ 	.byte	0x04, 0x12
        /*001a*/ 	.short	(.L_5 - .L_4)
	.align		4
.L_4:
        /*001c*/ 	.word	index@(_Z27l2Cache_latency_test_kernelPjS_PPvS1_)
        /*0020*/ 	.word	0x00000000


	//----- nvinfo : EIATTR_FRAME_SIZE
	.align		4
.L_5:
        /*0024*/ 	.byte	0x04, 0x11
        /*0026*/ 	.short	(.L_7 - .L_6)
	.align		4
.L_6:
        /*0028*/ 	.word	index@(_Z27l2Cache_latency_test_kernelPjS_PPvS1_)
        /*002c*/ 	.word	0x00000000
.L_7:


//--------------------- .nv.info._Z27l2Cache_latency_test_kernelPjS_PPvS1_ --------------------------
	.section	.nv.info._Z27l2Cache_latency_test_kernelPjS_PPvS1_,"",@"SHT_CUDA_INFO"
	.align	4


	//----- nvinfo : EIATTR_CUDA_API_VERSION
	.align		4
        /*0000*/ 	.byte	0x04, 0x37
        /*0002*/ 	.short	(.L_9 - .L_8)
.L_8:
        /*0004*/ 	.word	0x00000079


	//----- nvinfo : EIATTR_SW2861232_WAR
	.align		4
.L_9:
        /*0008*/ 	.byte	0x01, 0x35
	.zero		2


	//----- nvinfo : EIATTR_PARAM_CBANK
	.align		4
        /*000c*/ 	.byte	0x04, 0x0a
        /*000e*/ 	.short	(.L_11 - .L_10)
	.align		4
.L_10:
        /*0010*/ 	.word	index@(.nv.constant0._Z27l2Cache_latency_test_kernelPjS_PPvS1_)
        /*0014*/ 	.short	0x0160
        /*0016*/ 	.short	0x0020


	//----- nvinfo : EIATTR_CBANK_PARAM_SIZE
	.align		4
.L_11:
        /*0018*/ 	.byte	0x03, 0x19
        /*001a*/ 	.short	0x0020


	//----- nvinfo : EIATTR_KPARAM_INFO
	.align		4
        /*001c*/ 	.byte	0x04, 0x17
        /*001e*/ 	.short	(.L_13 - .L_12)
.L_12:
        /*0020*/ 	.word	0x00000000
        /*0024*/ 	.short	0x0003
        /*0026*/ 	.short	0x0018
        /*0028*/ 	.byte	0x00, 0xf0, 0x21, 0x00


	//----- nvinfo : EIATTR_KPARAM_INFO
	.align		4
.L_13:
        /*002c*/ 	.byte	0x04, 0x17
        /*002e*/ 	.short	(.L_15 - .L_14)
.L_14:
        /*0030*/ 	.word	0x00000000
        /*0034*/ 	.short	0x0002
        /*0036*/ 	.short	0x0010
        /*0038*/ 	.byte	0x00, 0xf0, 0x21, 0x00


	//----- nvinfo : EIATTR_KPARAM_INFO
	.align		4
.L_15:
        /*003c*/ 	.byte	0x04, 0x17
        /*003e*/ 	.short	(.L_17 - .L_16)
.L_16:
        /*0040*/ 	.word	0x00000000
        /*0044*/ 	.short	0x0001
        /*0046*/ 	.short	0x0008
        /*0048*/ 	.byte	0x00, 0xf0, 0x21, 0x00


	//----- nvinfo : EIATTR_KPARAM_INFO
	.align		4
.L_17:
        /*004c*/ 	.byte	0x04, 0x17
        /*004e*/ 	.short	(.L_19 - .L_18)
.L_18:
        /*0050*/ 	.word	0x00000000
        /*0054*/ 	.short	0x0000
        /*0056*/ 	.short	0x0000
        /*0058*/ 	.byte	0x00, 0xf0, 0x21, 0x00


	//----- nvinfo : EIATTR_MAXREG_COUNT
	.align		4
.L_19:
        /*005c*/ 	.byte	0x03, 0x1b
        /*005e*/ 	.short	0x00ff


	//----- nvinfo : EIATTR_EXIT_INSTR_OFFSETS
	.align		4
        /*0060*/ 	.byte	0x04, 0x1c
        /*0062*/ 	.short	(.L_21 - .L_20)


	//   ....[0]....
.L_20:
        /*0064*/ 	.word	0x00000420


	//   ....[1]....
        /*0068*/ 	.word	0x00000460
.L_21:


//--------------------- .nv.constant0._Z27l2Cache_latency_test_kernelPjS_PPvS1_ --------------------------
	.section	.nv.constant0._Z27l2Cache_latency_test_kernelPjS_PPvS1_,"a",@progbits
	.align	4
.nv.constant0._Z27l2Cache_latency_test_kernelPjS_PPvS1_:
	.zero		384


//--------------------- .text._Z27l2Cache_latency_test_kernelPjS_PPvS1_ --------------------------
	.section	.text._Z27l2Cache_latency_test_kernelPjS_PPvS1_,"ax",@progbits
	.sectionflags	@"SHF_BARRIERS=1"
	.sectioninfo	@"SHI_REGISTERS=20"
	.align	128
        .global         _Z27l2Cache_latency_test_kernelPjS_PPvS1_
        .type           _Z27l2Cache_latency_test_kernelPjS_PPvS1_,@function
        .size           _Z27l2Cache_latency_test_kernelPjS_PPvS1_,(.L_x_1 - _Z27l2Cache_latency_test_kernelPjS_PPvS1_)
        .other          _Z27l2Cache_latency_test_kernelPjS_PPvS1_,@"STO_CUDA_ENTRY STV_DEFAULT"
_Z27l2Cache_latency_test_kernelPjS_PPvS1_:
.text._Z27l2Cache_latency_test_kernelPjS_PPvS1_:
[----:B------:R-:W-:-:S02]  /*0000*/  IMAD.MOV.U32 R1, RZ, RZ, c[0x0][0x28] ;  /* 0x00000a00ff017624 */ /* 0x000fc400078e00ff */
[----:B------:R-:W0:Y:S01]  /*0010*/  S2R R0, SR_TID.X ;  /* 0x0000000000007919 */ /* 0x000e220000002100 */
[----:B------:R-:W-:Y:S01]  /*0020*/  MOV R3, 0x8 ;  /* 0x0000000800037802 */ /* 0x000fe20000000f00 */
[----:B------:R-:W-:-:S04]  /*0030*/  ULDC.64 UR4, c[0x0][0x118] ;  /* 0x0000460000047ab9 */ /* 0x000fc80000000a00 */
[----:B0-----:R-:W-:-:S05]  /*0040*/  IMAD.WIDE R2, R0, R3, c[0x0][0x178] ;  /* 0x00005e0000027625 */ /* 0x001fca00078e0203 */
[----:B------:R0:W5:Y:S04]  /*0050*/  LDG.E.64.STRONG.GPU R4, [R2.64] ;  /* 0x0000000402047981 */ /* 0x000168000c1efb00 */
[----:B------:R-:W-:Y:S06]  /*0060*/  BAR.SYNC 0x0 ;  /* 0x0000000000007b1d */ /* 0x000fec0000000000 */
[----:B0-----:R-:W-:-:S02]  /*0070*/  CS2R.32 R2, SR_CLOCKLO ;  /* 0x0000000000027805 */ /* 0x001fc40000005000 */
[----:B-----5:R-:W2:Y:S04]  /*0080*/  LDG.E.64.STRONG.GPU R4, [R4.64] ;  /* 0x0000000404047981 */ /* 0x020ea8000c1efb00 */
[----:B--2---:R-:W2:Y:S04]  /*0090*/  LDG.E.64.STRONG.GPU R6, [R4.64] ;  /* 0x0000000404067981 */ /* 0x004ea8000c1efb00 */
        /* <DEDUP_REMOVED lines=47> */
[----:B--2---:R0:W5:Y:S02]  /*0390*/  LDG.E.64.STRONG.GPU R12, [R10.64] ;  /* 0x000000040a0c7981 */ /* 0x004164000c1efb00 */
[----:B------:R-:W-:-:S02]  /*03a0*/  CS2R.32 R3, SR_CLOCKLO ;  /* 0x0000000000037805 */ /* 0x000fc40000005000 */
[----:B-----5:R-:W-:Y:S01]  /*03b0*/  ISETP.NE.U32.AND P0, PT, R12, RZ, PT ;  /* 0x000000ff0c00720c */ /* 0x020fe20003f05070 */
[----:B------:R-:W-:-:S03]  /*03c0*/  IMAD.MOV.U32 R7, RZ, RZ, 0x4 ;  /* 0x00000004ff077424 */ /* 0x000fc600078e00ff */
[----:B------:R-:W-:Y:S01]  /*03d0*/  ISETP.NE.AND.EX P0, PT, R13, RZ, PT, P0 ;  /* 0x000000ff0d00720c */ /* 0x000fe20003f05300 */
[----:B------:R-:W-:-:S04]  /*03e0*/  IMAD.WIDE R4, R0, R7, c[0x0][0x160] ;  /* 0x0000580000047625 */ /* 0x000fc800078e0207 */
[----:B------:R-:W-:Y:S01]  /*03f0*/  IMAD.WIDE R6, R0, R7, c[0x0][0x168] ;  /* 0x00005a0000067625 */ /* 0x000fe200078e0207 */
[----:B------:R1:W-:Y:S04]  /*0400*/  STG.E [R4.64], R2 ;  /* 0x0000000204007986 */ /* 0x0003e8000c101904 */
[----:B------:R1:W-:Y:S03]  /*0410*/  STG.E [R6.64], R3 ;  /* 0x0000000306007986 */ /* 0x0003e6000c101904 */
[----:B------:R-:W-:Y:S05]  /*0420*/  @P0 EXIT ;  /* 0x000000000000094d */ /* 0x000fea0003800000 */
[----:B-1----:R-:W-:Y:S01]  /*0430*/  MOV R2, c[0x0][0x170] ;  /* 0x00005c0000027a02 */ /* 0x002fe20000000f00 */
[----:B------:R-:W-:-:S05]  /*0440*/  IMAD.MOV.U32 R3, RZ, RZ, c[0x0][0x174] ;  /* 0x00005d00ff037624 */ /* 0x000fca00078e00ff */
[----:B------:R-:W-:Y:S01]  /*0450*/  STG.E.64 [R2.64], RZ ;  /* 0x000000ff02007986 */ /* 0x000fe2000c101b04 */
[----:B------:R-:W-:Y:S05]  /*0460*/  EXIT ;  /* 0x000000000000794d */ /* 0x000fea0003800000 */
.L_x_0:
[----:B------:R-:W-:-:S00]  /*0470*/  BRA `(.L_x_0) ;  /* 0xfffffff000007947 */ /* 0x000fc0000383ffff */
[----:B------:R-:W-:-:S00]  /*0480*/  NOP ;  /* 0x0000000000007918 */ /* 0x000fc00000000000 */
[----:B------:R-:W-:-:S00]  /*0490*/  NOP ;  /* 0x0000000000007918 */ /* 0x000fc00000000000 */
[----:B------:R-:W-:-:S00]  /*04a0*/  NOP ;  /* 0x0000000000007918 */ /* 0x000fc00000000000 */
[----:B------:R-:W-:-:S00]  /*04b0*/  NOP ;  /* 0x0000000000007918 */ /* 0x000fc00000000000 */
[----:B------:R-:W-:-:S00]  /*04c0*/  NOP ;  /* 0x0000000000007918 */ /* 0x000fc00000000000 */
[----:B------:R-:W-:-:S00]  /*04d0*/  NOP ;  /* 0x0000000000007918 */ /* 0x000fc00000000000 */
[----:B------:R-:W-:-:S00]  /*04e0*/  NOP ;  /* 0x0000000000007918 */ /* 0x000fc00000000000 */
[----:B------:R-:W-:-:S00]  /*04f0*/  NOP ;  /* 0x0000000000007918 */ /* 0x000fc00000000000 */
.L_x_1:
